//
// Generated by NVIDIA NVVM Compiler
//
// Compiler Build ID: CL-36424714
// Cuda compilation tools, release 13.0, V13.0.88
// Based on NVVM 20.0.0
//

.version 9.0
.target sm_100
.address_size 64

	// .globl	_Z15transposeMatrixPfS_i
// _ZZ15transposeMatrixPfS_iE4tile has been demoted

.visible .entry _Z15transposeMatrixPfS_i(
	.param .u64 .ptr .align 1 _Z15transposeMatrixPfS_i_param_0,
	.param .u64 .ptr .align 1 _Z15transposeMatrixPfS_i_param_1,
	.param .u32 _Z15transposeMatrixPfS_i_param_2
)
{
	.reg .b32 	%r<23>;
	.reg .b32 	%f<3>;
	.reg .b64 	%rd<9>;
	// demoted variable
	.shared .align 4 .b8 _ZZ15transposeMatrixPfS_iE4tile[4096];
	ld.param.u64 	%rd1, [_Z15transposeMatrixPfS_i_param_0];
	ld.param.u64 	%rd2, [_Z15transposeMatrixPfS_i_param_1];
	ld.param.u32 	%r1, [_Z15transposeMatrixPfS_i_param_2];
	cvta.to.global.u64 	%rd3, %rd1;
	cvta.to.global.u64 	%rd4, %rd2;
	mov.u32 	%r2, %ctaid.x;
	shl.b32 	%r3, %r2, 5;
	mov.u32 	%r4, %tid.x;
	add.s32 	%r5, %r3, %r4;
	mov.u32 	%r6, %ctaid.y;
	shl.b32 	%r7, %r6, 5;
	mov.u32 	%r8, %tid.y;
	add.s32 	%r9, %r7, %r8;
	mad.lo.s32 	%r10, %r1, %r9, %r5;
	mul.wide.s32 	%rd5, %r10, 4;
	add.s64 	%rd6, %rd4, %rd5;
	ld.global.f32 	%f1, [%rd6];
	shl.b32 	%r11, %r8, 7;
	mov.u32 	%r12, _ZZ15transposeMatrixPfS_iE4tile;
	add.s32 	%r13, %r12, %r11;
	shl.b32 	%r14, %r4, 2;
	add.s32 	%r15, %r13, %r14;
	st.shared.f32 	[%r15], %f1;
	bar.sync 	0;
	add.s32 	%r16, %r7, %r4;
	add.s32 	%r17, %r3, %r8;
	shl.b32 	%r18, %r4, 7;
	add.s32 	%r19, %r12, %r18;
	shl.b32 	%r20, %r8, 2;
	add.s32 	%r21, %r19, %r20;
	ld.shared.f32 	%f2, [%r21];
	mad.lo.s32 	%r22, %r1, %r17, %r16;
	mul.wide.s32 	%rd7, %r22, 4;
	add.s64 	%rd8, %rd3, %rd7;
	st.global.f32 	[%rd8], %f2;
	ret;

}


// ===== COMPILED SASS (sm_100) =====

	.target	sm_100

	.elftype	@"ET_EXEC"


//--------------------- .note.nv.tkinfo           --------------------------
	.section	.note.nv.tkinfo,"",@"SHT_NOTE"
	.sectionflags	@"SHF_NOTE_NV_TKINFO"
	.tkinfo
        /*0018*/ 	.word	0x00000002
        /*0030*/ 	.string	""
        /*0030*/ 	.string	"ptxas"
        /*0030*/ 	.string	"Cuda compilation tools, release 13.0, V13.0.88"
        /*0030*/ 	.string	"Build cuda_13.0.r13.0/compiler.36424714_0"
        /*0030*/ 	.string	"-arch sm_100 -m 64 "



//--------------------- .note.nv.cuinfo           --------------------------
	.section	.note.nv.cuinfo,"",@"SHT_NOTE"
	.sectionflags	@"SHF_NOTE_NV_CUINFO"
        /*0018*/ 	.short	0x0002
        /*001a*/ 	.short	0x0064
        /*001c*/ 	.short	0x0082
	.zero		2


//--------------------- .nv.info                  --------------------------
	.section	.nv.info,"",@"SHT_CUDA_INFO"
	.align	4


	//----- nvinfo : EIATTR_REGCOUNT
	.align		4
        /*0000*/ 	.byte	0x04, 0x2f
        /*0002*/ 	.short	(.L_1 - .L_0)
	.align		4
.L_0:
        /*0004*/ 	.word	index@(_Z15transposeMatrixPfS_i)
        /*0008*/ 	.word	0x0000000e


	//----- nvinfo : EIATTR_FRAME_SIZE
	.align		4
.L_1:
        /*000c*/ 	.byte	0x04, 0x11
        /*000e*/ 	.short	(.L_3 - .L_2)
	.align		4
.L_2:
        /*0010*/ 	.word	index@(_Z15transposeMatrixPfS_i)
        /*0014*/ 	.word	0x00000000


	//----- nvinfo : EIATTR_MIN_STACK_SIZE
	.align		4
.L_3:
        /*0018*/ 	.byte	0x04, 0x12
        /*001a*/ 	.short	(.L_5 - .L_4)
	.align		4
.L_4:
        /*001c*/ 	.word	index@(_Z15transposeMatrixPfS_i)
        /*0020*/ 	.word	0x00000000
.L_5:


//--------------------- .nv.compat                --------------------------
	.section	.nv.compat,"",@"SHT_CUDA_COMPAT_INFO"
	.align	4
        /*0000*/ 	.byte	0x02, 0x09, 0x00, 0x00, 0x02, 0x02, 0x01, 0x00, 0x02, 0x05, 0x05, 0x00, 0x03, 0x07, 0x01, 0x01
        /*0010*/ 	.byte	0x02, 0x03, 0x00, 0x00, 0x02, 0x06, 0x01, 0x00, 0x04, 0x0b, 0x08, 0x00, 0x09, 0x00, 0x00, 0x00
        /*0020*/ 	.byte	0x00, 0x00, 0x00, 0x00


//--------------------- .nv.info._Z15transposeMatrixPfS_i --------------------------
	.section	.nv.info._Z15transposeMatrixPfS_i,"",@"SHT_CUDA_INFO"
	.sectionflags	@""
	.align	4


	//----- nvinfo : EIATTR_CUDA_API_VERSION
	.align		4
        /*0000*/ 	.byte	0x04, 0x37
        /*0002*/ 	.short	(.L_7 - .L_6)
.L_6:
        /*0004*/ 	.word	0x00000082


	//----- nvinfo : EIATTR_KPARAM_INFO
	.align		4
.L_7:
        /*0008*/ 	.byte	0x04, 0x17
        /*000a*/ 	.short	(.L_9 - .L_8)
.L_8:
        /*000c*/ 	.word	0x00000000
        /*0010*/ 	.short	0x0002
        /*0012*/ 	.short	0x0010
        /*0014*/ 	.byte	0x00, 0xf0, 0x11, 0x00


	//----- nvinfo : EIATTR_KPARAM_INFO
	.align		4
.L_9:
        /*0018*/ 	.byte	0x04, 0x17
        /*001a*/ 	.short	(.L_11 - .L_10)
.L_10:
        /*001c*/ 	.word	0x00000000
        /*0020*/ 	.short	0x0001
        /*0022*/ 	.short	0x0008
        /*0024*/ 	.byte	0x00, 0xf5, 0x21, 0x00


	//----- nvinfo : EIATTR_KPARAM_INFO
	.align		4
.L_11:
        /*0028*/ 	.byte	0x04, 0x17
        /*002a*/ 	.short	(.L_13 - .L_12)
.L_12:
        /*002c*/ 	.word	0x00000000
        /*0030*/ 	.short	0x0000
        /*0032*/ 	.short	0x0000
        /*0034*/ 	.byte	0x00, 0xf5, 0x21, 0x00


	//----- nvinfo : EIATTR_SPARSE_MMA_MASK
	.align		4
.L_13:
        /*0038*/ 	.byte	0x03, 0x50
        /*003a*/ 	.short	0x0000


	//----- nvinfo : EIATTR_MAXREG_COUNT
	.align		4
        /*003c*/ 	.byte	0x03, 0x1b
        /*003e*/ 	.short	0x00ff


	//----- nvinfo : EIATTR_NUM_BARRIERS
	.align		4
        /*0040*/ 	.byte	0x02, 0x4c
        /*0042*/ 	.byte	0x01
	.zero		1


	//----- nvinfo : EIATTR_MERCURY_ISA_VERSION
	.align		4
        /*0044*/ 	.byte	0x03, 0x5f
        /*0046*/ 	.short	0x0101


	//----- nvinfo : EIATTR_VRC_CTA_INIT_COUNT
	.align		4
        /*0048*/ 	.byte	0x02, 0x4a
	.zero		1
	.zero		1


	//----- nvinfo : EIATTR_EXIT_INSTR_OFFSETS
	.align		4
        /*004c*/ 	.byte	0x04, 0x1c
        /*004e*/ 	.short	(.L_15 - .L_14)


	//   ....[0]....
.L_14:
        /*0050*/ 	.word	0x000001d0


	//----- nvinfo : EIATTR_CBANK_PARAM_SIZE
	.align		4
.L_15:
        /*0054*/ 	.byte	0x03, 0x19
        /*0056*/ 	.short	0x0014


	//----- nvinfo : EIATTR_PARAM_CBANK
	.align		4
        /*0058*/ 	.byte	0x04, 0x0a
        /*005a*/ 	.short	(.L_17 - .L_16)
	.align		4
.L_16:
        /*005c*/ 	.word	index@(.nv.constant0._Z15transposeMatrixPfS_i)
        /*0060*/ 	.short	0x0380
        /*0062*/ 	.short	0x0014


	//----- nvinfo : EIATTR_SW_WAR
	.align		4
.L_17:
        /*0064*/ 	.byte	0x04, 0x36
        /*0066*/ 	.short	(.L_19 - .L_18)
.L_18:
        /*0068*/ 	.word	0x00000008
.L_19:


//--------------------- .nv.callgraph             --------------------------
	.section	.nv.callgraph,"",@"SHT_CUDA_CALLGRAPH"
	.align	4
	.sectionentsize	8
	.align		4
        /*0000*/ 	.word	0x00000000
	.align		4
        /*0004*/ 	.word	0xffffffff
	.align		4
        /*0008*/ 	.word	0x00000000
	.align		4
        /*000c*/ 	.word	0xfffffffe
	.align		4
        /*0010*/ 	.word	0x00000000
	.align		4
        /*0014*/ 	.word	0xfffffffd
	.align		4
        /*0018*/ 	.word	0x00000000
	.align		4
        /*001c*/ 	.word	0xfffffffc


//--------------------- .text._Z15transposeMatrixPfS_i --------------------------
	.section	.text._Z15transposeMatrixPfS_i,"ax",@progbits
	.align	128
        .global         _Z15transposeMatrixPfS_i
        .type           _Z15transposeMatrixPfS_i,@function
        .size           _Z15transposeMatrixPfS_i,(.L_x_1 - _Z15transposeMatrixPfS_i)
        .other          _Z15transposeMatrixPfS_i,@"STO_CUDA_ENTRY STV_DEFAULT"
_Z15transposeMatrixPfS_i:
.text._Z15transposeMatrixPfS_i:
[----:B------:R-:W-:Y:S01]  /*0000*/  LDC R1, c[0x0][0x37c] ;  /* 0x0000df00ff017b82 */ /* 0x000fe20000000800 */
[----:B------:R-:W0:Y:S07]  /*0010*/  S2R R7, SR_CTAID.X ;  /* 0x0000000000077919 */ /* 0x000e2e0000002500 */
[----:B------:R-:W1:Y:S01]  /*0020*/  LDC.64 R2, c[0x0][0x388] ;  /* 0x0000e200ff027b82 */ /* 0x000e620000000a00 */
[----:B------:R-:W2:Y:S01]  /*0030*/  LDCU UR8, c[0x0][0x390] ;  /* 0x00007200ff0877ac */ /* 0x000ea20008000800 */
[----:B------:R-:W0:Y:S01]  /*0040*/  S2R R8, SR_TID.X ;  /* 0x0000000000087919 */ /* 0x000e220000002100 */
[----:B------:R-:W3:Y:S01]  /*0050*/  LDCU.64 UR6, c[0x0][0x358] ;  /* 0x00006b00ff0677ac */ /* 0x000ee20008000a00 */
[----:B------:R-:W4:Y:S01]  /*0060*/  S2R R11, SR_CTAID.Y ;  /* 0x00000000000b7919 */ /* 0x000f220000002600 */
[----:B------:R-:W4:Y:S01]  /*0070*/  S2R R10, SR_TID.Y ;  /* 0x00000000000a7919 */ /* 0x000f220000002200 */
[----:B0-----:R-:W-:-:S02]  /*0080*/  LEA R0, R7, R8, 0x5 ;  /* 0x0000000807007211 */ /* 0x001fc400078e28ff */
[----:B----4-:R-:W-:-:S05]  /*0090*/  LEA R5, R11, R10, 0x5 ;  /* 0x0000000a0b057211 */ /* 0x010fca00078e28ff */
[----:B--2---:R-:W-:-:S04]  /*00a0*/  IMAD R5, R5, UR8, R0 ;  /* 0x0000000805057c24 */ /* 0x004fc8000f8e0200 */
[----:B-1----:R-:W-:-:S05]  /*00b0*/  IMAD.WIDE R2, R5, 0x4, R2 ;  /* 0x0000000405027825 */ /* 0x002fca00078e0202 */
[----:B---3--:R0:W2:Y:S01]  /*00c0*/  LDG.E R0, desc[UR6][R2.64] ;  /* 0x0000000602007981 */ /* 0x0080a2000c1e1900 */
[----:B------:R-:W1:Y:S01]  /*00d0*/  S2UR UR5, SR_CgaCtaId ;  /* 0x00000000000579c3 */ /* 0x000e620000008800 */
[----:B------:R-:W-:Y:S01]  /*00e0*/  UMOV UR4, 0x400 ;  /* 0x0000040000047882 */ /* 0x000fe20000000000 */
[----:B------:R-:W-:-:S06]  /*00f0*/  IMAD R7, R7, 0x20, R10 ;  /* 0x0000002007077824 */ /* 0x000fcc00078e020a */
[----:B0-----:R-:W0:Y:S01]  /*0100*/  LDC.64 R2, c[0x0][0x380] ;  /* 0x0000e000ff027b82 */ /* 0x001e220000000a00 */
[----:B-1----:R-:W-:-:S06]  /*0110*/  ULEA UR4, UR5, UR4, 0x18 ;  /* 0x0000000405047291 */ /* 0x002fcc000f8ec0ff */
[----:B------:R-:W-:Y:S02]  /*0120*/  LEA R4, R10, UR4, 0x7 ;  /* 0x000000040a047c11 */ /* 0x000fe4000f8e38ff */
[C---:B------:R-:W-:Y:S02]  /*0130*/  LEA R6, R8.reuse, UR4, 0x7 ;  /* 0x0000000408067c11 */ /* 0x040fe4000f8e38ff */
[----:B------:R-:W-:Y:S02]  /*0140*/  LEA R5, R8, R4, 0x2 ;  /* 0x0000000408057211 */ /* 0x000fe400078e10ff */
[----:B------:R-:W-:Y:S01]  /*0150*/  LEA R4, R11, R8, 0x5 ;  /* 0x000000080b047211 */ /* 0x000fe200078e28ff */
[----:B------:R-:W-:-:S04]  /*0160*/  IMAD R6, R10, 0x4, R6 ;  /* 0x000000040a067824 */ /* 0x000fc800078e0206 */
[----:B------:R-:W-:-:S04]  /*0170*/  IMAD R7, R7, UR8, R4 ;  /* 0x0000000807077c24 */ /* 0x000fc8000f8e0204 */
[----:B0-----:R-:W-:Y:S01]  /*0180*/  IMAD.WIDE R2, R7, 0x4, R2 ;  /* 0x0000000407027825 */ /* 0x001fe200078e0202 */
[----:B--2---:R-:W-:Y:S01]  /*0190*/  STS [R5], R0 ;  /* 0x0000000005007388 */ /* 0x004fe20000000800 */
[----:B------:R-:W-:Y:S06]  /*01a0*/  BAR.SYNC.DEFER_BLOCKING 0x0 ;  /* 0x0000000000007b1d */ /* 0x000fec0000010000 */
[----:B------:R-:W0:Y:S04]  /*01b0*/  LDS R9, [R6] ;  /* 0x0000000006097984 */ /* 0x000e280000000800 */
[----:B0-----:R-:W-:Y:S01]  /*01c0*/  STG.E desc[UR6][R2.64], R9 ;  /* 0x0000000902007986 */ /* 0x001fe2000c101906 */
[----:B------:R-:W-:Y:S05]  /*01d0*/  EXIT ;  /* 0x000000000000794d */ /* 0x000fea0003800000 */
.L_x_0:
[----:B------:R-:W-:-:S00]  /*01e0*/  BRA `(.L_x_0) ;  /* 0xfffffffc00fc7947 */ /* 0x000fc0000383ffff */
[----:B------:R-:W-:-:S00]  /*01f0*/  NOP ;  /* 0x0000000000007918 */ /* 0x000fc00000000000 */
        /* <DEDUP_REMOVED lines=8> */
.L_x_1:


//--------------------- .nv.shared._Z15transposeMatrixPfS_i --------------------------
	.section	.nv.shared._Z15transposeMatrixPfS_i,"aw",@nobits
	.sectionflags	@""
	.align	4
.nv.shared._Z15transposeMatrixPfS_i:
	.zero		5120


//--------------------- .nv.shared.reserved.0     --------------------------
	.section	.nv.shared.reserved.0,"aw",@nobits
	.weak		__nv_reservedSMEM_offset_0_alias
	.size		__nv_reservedSMEM_offset_0_alias, 0, 64
	.other		__nv_reservedSMEM_offset_0_alias,@"STO_CUDA_RESERVED_SHARED STV_DEFAULT"
__nv_reservedSMEM_offset_0_alias:
	.zero		0
	.zero		64


//--------------------- .nv.constant0._Z15transposeMatrixPfS_i --------------------------
	.section	.nv.constant0._Z15transposeMatrixPfS_i,"a",@progbits
	.sectionflags	@""
	.align	4
.nv.constant0._Z15transposeMatrixPfS_i:
	.zero		916


//--------------------- SYMBOLS --------------------------

	.type		.nv.reservedSmem.offset0,@object
	.size		.nv.reservedSmem.offset0,0x4
	.type		.nv.reservedSmem.cap,@object
	.size		.nv.reservedSmem.cap,0x4
